//
// Generated by NVIDIA NVVM Compiler
//
// Compiler Build ID: CL-36424714
// Cuda compilation tools, release 13.0, V13.0.88
// Based on NVVM 20.0.0
//

.version 9.0
.target sm_100
.address_size 64

	// .globl	_Z16reduceNeighboredPiS_jPhi

.visible .entry _Z16reduceNeighboredPiS_jPhi(
	.param .u64 .ptr .align 1 _Z16reduceNeighboredPiS_jPhi_param_0,
	.param .u64 .ptr .align 1 _Z16reduceNeighboredPiS_jPhi_param_1,
	.param .u32 _Z16reduceNeighboredPiS_jPhi_param_2,
	.param .u64 .ptr .align 1 _Z16reduceNeighboredPiS_jPhi_param_3,
	.param .u32 _Z16reduceNeighboredPiS_jPhi_param_4
)
{
	.reg .pred 	%p<7>;
	.reg .b16 	%rs<12>;
	.reg .b32 	%r<56>;
	.reg .b64 	%rd<37>;

	ld.param.u64 	%rd5, [_Z16reduceNeighboredPiS_jPhi_param_0];
	ld.param.u64 	%rd6, [_Z16reduceNeighboredPiS_jPhi_param_1];
	ld.param.u32 	%r21, [_Z16reduceNeighboredPiS_jPhi_param_2];
	ld.param.u64 	%rd7, [_Z16reduceNeighboredPiS_jPhi_param_3];
	ld.param.u32 	%r20, [_Z16reduceNeighboredPiS_jPhi_param_4];
	cvta.to.global.u64 	%rd8, %rd7;
	mov.u32 	%r1, %ctaid.x;
	mov.u32 	%r22, %nctaid.x;
	mov.u32 	%r23, %ctaid.y;
	mad.lo.s32 	%r24, %r22, %r23, %r1;
	mov.u32 	%r2, %ntid.x;
	mov.u32 	%r25, %ntid.y;
	mov.u32 	%r3, %tid.x;
	mov.u32 	%r26, %tid.y;
	mad.lo.s32 	%r27, %r24, %r25, %r26;
	mad.lo.s32 	%r28, %r27, %r2, %r3;
	cvt.s64.s32 	%rd9, %r28;
	add.s64 	%rd1, %rd8, %rd9;
	mov.b16 	%rs1, 1;
	st.global.u8 	[%rd1], %rs1;
	mul.lo.s32 	%r4, %r1, %r2;
	add.s32 	%r29, %r4, %r3;
	setp.lt.u32 	%p1, %r29, %r21;
	@%p1 bra 	$L__BB0_2;
	cvt.s64.s32 	%rd10, %r20;
	add.s64 	%rd11, %rd1, %rd10;
	mov.b16 	%rs2, 3;
	st.global.u8 	[%rd11], %rs2;
	bra.uni 	$L__BB0_12;
$L__BB0_2:
	cvta.to.global.u64 	%rd12, %rd5;
	cvt.s64.s32 	%rd13, %r20;
	add.s64 	%rd2, %rd1, %rd13;
	mov.b16 	%rs3, 4;
	st.global.u8 	[%rd2], %rs3;
	mul.wide.u32 	%rd14, %r4, 4;
	add.s64 	%rd3, %rd12, %rd14;
	mul.wide.u32 	%rd15, %r3, 4;
	add.s64 	%rd4, %rd3, %rd15;
	ld.global.u32 	%r31, [%rd4];
	setp.gt.s32 	%p2, %r31, -1;
	mov.b32 	%r53, 2;
	@%p2 bra 	$L__BB0_4;
	add.s64 	%rd17, %rd2, %rd13;
	mov.b16 	%rs4, 6;
	st.global.u8 	[%rd17], %rs4;
	mov.b32 	%r33, 0;
	st.global.u32 	[%rd4], %r33;
	mov.b32 	%r53, 3;
$L__BB0_4:
	mul.lo.s32 	%r34, %r53, %r20;
	cvt.s64.s32 	%rd18, %r34;
	add.s64 	%rd19, %rd1, %rd18;
	mov.b16 	%rs5, 7;
	st.global.u8 	[%rd19], %rs5;
	bar.sync 	0;
	add.s32 	%r54, %r53, 1;
	setp.lt.u32 	%p3, %r2, 2;
	@%p3 bra 	$L__BB0_9;
	mov.b32 	%r50, 1;
	mov.u32 	%r51, %r53;
$L__BB0_6:
	add.s32 	%r53, %r51, 2;
	mul.lo.s32 	%r36, %r54, %r20;
	cvt.s64.s32 	%rd20, %r36;
	add.s64 	%rd21, %rd1, %rd20;
	mov.b16 	%rs6, 11;
	st.global.u8 	[%rd21], %rs6;
	shl.b32 	%r11, %r50, 1;
	add.s32 	%r37, %r11, -1;
	and.b32  	%r38, %r37, %r3;
	setp.ne.s32 	%p4, %r38, 0;
	@%p4 bra 	$L__BB0_8;
	add.s32 	%r12, %r51, 3;
	mul.lo.s32 	%r39, %r53, %r20;
	cvt.s64.s32 	%rd22, %r39;
	add.s64 	%rd23, %rd1, %rd22;
	mov.b16 	%rs7, 12;
	st.global.u8 	[%rd23], %rs7;
	mul.wide.s32 	%rd24, %r50, 4;
	add.s64 	%rd25, %rd4, %rd24;
	ld.global.u32 	%r40, [%rd25];
	ld.global.u32 	%r41, [%rd4];
	add.s32 	%r42, %r41, %r40;
	st.global.u32 	[%rd4], %r42;
	mov.u32 	%r53, %r12;
$L__BB0_8:
	mul.lo.s32 	%r43, %r53, %r20;
	cvt.s64.s32 	%rd26, %r43;
	add.s64 	%rd27, %rd1, %rd26;
	mov.b16 	%rs8, 13;
	st.global.u8 	[%rd27], %rs8;
	bar.sync 	0;
	add.s32 	%r54, %r53, 1;
	setp.lt.u32 	%p5, %r11, %r2;
	mov.u32 	%r50, %r11;
	mov.u32 	%r51, %r53;
	@%p5 bra 	$L__BB0_6;
$L__BB0_9:
	add.s32 	%r55, %r53, 2;
	mul.lo.s32 	%r44, %r54, %r20;
	cvt.s64.s32 	%rd28, %r44;
	add.s64 	%rd29, %rd1, %rd28;
	mov.b16 	%rs9, 16;
	st.global.u8 	[%rd29], %rs9;
	setp.ne.s32 	%p6, %r3, 0;
	@%p6 bra 	$L__BB0_11;
	add.s32 	%r18, %r53, 3;
	mul.lo.s32 	%r45, %r55, %r20;
	cvt.s64.s32 	%rd30, %r45;
	add.s64 	%rd31, %rd1, %rd30;
	mov.b16 	%rs10, 17;
	st.global.u8 	[%rd31], %rs10;
	ld.global.u32 	%r46, [%rd3];
	cvta.to.global.u64 	%rd32, %rd6;
	mul.wide.u32 	%rd33, %r1, 4;
	add.s64 	%rd34, %rd32, %rd33;
	st.global.u32 	[%rd34], %r46;
	mov.u32 	%r55, %r18;
$L__BB0_11:
	mul.lo.s32 	%r47, %r55, %r20;
	cvt.s64.s32 	%rd35, %r47;
	add.s64 	%rd36, %rd1, %rd35;
	mov.b16 	%rs11, 18;
	st.global.u8 	[%rd36], %rs11;
$L__BB0_12:
	ret;

}
	// .globl	_Z20reduceNeighboredLessPiS_jPhi
.visible .entry _Z20reduceNeighboredLessPiS_jPhi(
	.param .u64 .ptr .align 1 _Z20reduceNeighboredLessPiS_jPhi_param_0,
	.param .u64 .ptr .align 1 _Z20reduceNeighboredLessPiS_jPhi_param_1,
	.param .u32 _Z20reduceNeighboredLessPiS_jPhi_param_2,
	.param .u64 .ptr .align 1 _Z20reduceNeighboredLessPiS_jPhi_param_3,
	.param .u32 _Z20reduceNeighboredLessPiS_jPhi_param_4
)
{
	.reg .pred 	%p<7>;
	.reg .b16 	%rs<12>;
	.reg .b32 	%r<56>;
	.reg .b64 	%rd<39>;

	ld.param.u64 	%rd5, [_Z20reduceNeighboredLessPiS_jPhi_param_0];
	ld.param.u64 	%rd6, [_Z20reduceNeighboredLessPiS_jPhi_param_1];
	ld.param.u32 	%r22, [_Z20reduceNeighboredLessPiS_jPhi_param_2];
	ld.param.u64 	%rd7, [_Z20reduceNeighboredLessPiS_jPhi_param_3];
	ld.param.u32 	%r21, [_Z20reduceNeighboredLessPiS_jPhi_param_4];
	cvta.to.global.u64 	%rd8, %rd7;
	mov.u32 	%r1, %ctaid.x;
	mov.u32 	%r23, %nctaid.x;
	mov.u32 	%r24, %ctaid.y;
	mad.lo.s32 	%r25, %r23, %r24, %r1;
	mov.u32 	%r2, %ntid.x;
	mov.u32 	%r26, %ntid.y;
	mov.u32 	%r3, %tid.x;
	mov.u32 	%r27, %tid.y;
	mad.lo.s32 	%r28, %r25, %r26, %r27;
	mad.lo.s32 	%r29, %r28, %r2, %r3;
	cvt.s64.s32 	%rd9, %r29;
	add.s64 	%rd1, %rd8, %rd9;
	mov.b16 	%rs1, 1;
	st.global.u8 	[%rd1], %rs1;
	mul.lo.s32 	%r4, %r1, %r2;
	add.s32 	%r30, %r4, %r3;
	setp.lt.u32 	%p1, %r30, %r22;
	@%p1 bra 	$L__BB1_2;
	cvt.s64.s32 	%rd10, %r21;
	add.s64 	%rd11, %rd1, %rd10;
	mov.b16 	%rs2, 3;
	st.global.u8 	[%rd11], %rs2;
	bra.uni 	$L__BB1_12;
$L__BB1_2:
	cvta.to.global.u64 	%rd12, %rd5;
	cvt.s64.s32 	%rd13, %r21;
	add.s64 	%rd2, %rd1, %rd13;
	mov.b16 	%rs3, 4;
	st.global.u8 	[%rd2], %rs3;
	mul.wide.u32 	%rd14, %r4, 4;
	add.s64 	%rd3, %rd12, %rd14;
	mul.wide.u32 	%rd15, %r3, 4;
	add.s64 	%rd4, %rd3, %rd15;
	ld.global.u32 	%r32, [%rd4];
	setp.gt.s32 	%p2, %r32, -1;
	mov.b32 	%r53, 2;
	@%p2 bra 	$L__BB1_4;
	add.s64 	%rd17, %rd2, %rd13;
	mov.b16 	%rs4, 6;
	st.global.u8 	[%rd17], %rs4;
	mov.b32 	%r34, 0;
	st.global.u32 	[%rd4], %r34;
	mov.b32 	%r53, 3;
$L__BB1_4:
	mul.lo.s32 	%r35, %r53, %r21;
	cvt.s64.s32 	%rd18, %r35;
	add.s64 	%rd19, %rd1, %rd18;
	mov.b16 	%rs5, 7;
	st.global.u8 	[%rd19], %rs5;
	bar.sync 	0;
	add.s32 	%r54, %r53, 1;
	setp.lt.u32 	%p3, %r2, 2;
	@%p3 bra 	$L__BB1_9;
	mov.b32 	%r50, 1;
	mov.u32 	%r51, %r53;
$L__BB1_6:
	add.s32 	%r53, %r51, 2;
	mul.lo.s32 	%r37, %r54, %r21;
	cvt.s64.s32 	%rd20, %r37;
	add.s64 	%rd21, %rd1, %rd20;
	mov.b16 	%rs6, 11;
	st.global.u8 	[%rd21], %rs6;
	shl.b32 	%r11, %r50, 1;
	mul.lo.s32 	%r12, %r11, %r3;
	setp.ge.u32 	%p4, %r12, %r2;
	@%p4 bra 	$L__BB1_8;
	add.s32 	%r13, %r51, 3;
	mul.lo.s32 	%r38, %r53, %r21;
	cvt.s64.s32 	%rd22, %r38;
	add.s64 	%rd23, %rd1, %rd22;
	mov.b16 	%rs7, 13;
	st.global.u8 	[%rd23], %rs7;
	add.s32 	%r39, %r12, %r50;
	mul.wide.u32 	%rd24, %r39, 4;
	add.s64 	%rd25, %rd3, %rd24;
	ld.global.u32 	%r40, [%rd25];
	mul.wide.u32 	%rd26, %r12, 4;
	add.s64 	%rd27, %rd3, %rd26;
	ld.global.u32 	%r41, [%rd27];
	add.s32 	%r42, %r41, %r40;
	st.global.u32 	[%rd27], %r42;
	mov.u32 	%r53, %r13;
$L__BB1_8:
	mul.lo.s32 	%r43, %r53, %r21;
	cvt.s64.s32 	%rd28, %r43;
	add.s64 	%rd29, %rd1, %rd28;
	mov.b16 	%rs8, 14;
	st.global.u8 	[%rd29], %rs8;
	bar.sync 	0;
	add.s32 	%r54, %r53, 1;
	setp.lt.u32 	%p5, %r11, %r2;
	mov.u32 	%r50, %r11;
	mov.u32 	%r51, %r53;
	@%p5 bra 	$L__BB1_6;
$L__BB1_9:
	add.s32 	%r55, %r53, 2;
	mul.lo.s32 	%r44, %r54, %r21;
	cvt.s64.s32 	%rd30, %r44;
	add.s64 	%rd31, %rd1, %rd30;
	mov.b16 	%rs9, 17;
	st.global.u8 	[%rd31], %rs9;
	setp.ne.s32 	%p6, %r3, 0;
	@%p6 bra 	$L__BB1_11;
	add.s32 	%r19, %r53, 3;
	mul.lo.s32 	%r45, %r55, %r21;
	cvt.s64.s32 	%rd32, %r45;
	add.s64 	%rd33, %rd1, %rd32;
	mov.b16 	%rs10, 18;
	st.global.u8 	[%rd33], %rs10;
	ld.global.u32 	%r46, [%rd3];
	cvta.to.global.u64 	%rd34, %rd6;
	mul.wide.u32 	%rd35, %r1, 4;
	add.s64 	%rd36, %rd34, %rd35;
	st.global.u32 	[%rd36], %r46;
	mov.u32 	%r55, %r19;
$L__BB1_11:
	mul.lo.s32 	%r47, %r55, %r21;
	cvt.s64.s32 	%rd37, %r47;
	add.s64 	%rd38, %rd1, %rd37;
	mov.b16 	%rs11, 19;
	st.global.u8 	[%rd38], %rs11;
$L__BB1_12:
	ret;

}


// ===== COMPILED SASS (sm_100) =====

	.target	sm_100

	.elftype	@"ET_EXEC"


//--------------------- .note.nv.tkinfo           --------------------------
	.section	.note.nv.tkinfo,"",@"SHT_NOTE"
	.sectionflags	@"SHF_NOTE_NV_TKINFO"
	.tkinfo
        /*0018*/ 	.word	0x00000002
        /*0030*/ 	.string	""
        /*0030*/ 	.string	"ptxas"
        /*0030*/ 	.string	"Cuda compilation tools, release 13.0, V13.0.88"
        /*0030*/ 	.string	"Build cuda_13.0.r13.0/compiler.36424714_0"
        /*0030*/ 	.string	"-arch sm_100 -m 64 "



//--------------------- .note.nv.cuinfo           --------------------------
	.section	.note.nv.cuinfo,"",@"SHT_NOTE"
	.sectionflags	@"SHF_NOTE_NV_CUINFO"
        /*0018*/ 	.short	0x0002
        /*001a*/ 	.short	0x0064
        /*001c*/ 	.short	0x0082
	.zero		2


//--------------------- .nv.info                  --------------------------
	.section	.nv.info,"",@"SHT_CUDA_INFO"
	.align	4


	//----- nvinfo : EIATTR_REGCOUNT
	.align		4
        /*0000*/ 	.byte	0x04, 0x2f
        /*0002*/ 	.short	(.L_1 - .L_0)
	.align		4
.L_0:
        /*0004*/ 	.word	index@(_Z16reduceNeighboredPiS_jPhi)
        /*0008*/ 	.word	0x00000019


	//----- nvinfo : EIATTR_FRAME_SIZE
	.align		4
.L_1:
        /*000c*/ 	.byte	0x04, 0x11
        /*000e*/ 	.short	(.L_3 - .L_2)
	.align		4
.L_2:
        /*0010*/ 	.word	index@(_Z16reduceNeighboredPiS_jPhi)
        /*0014*/ 	.word	0x00000000


	//----- nvinfo : EIATTR_REGCOUNT
	.align		4
.L_3:
        /*0018*/ 	.byte	0x04, 0x2f
        /*001a*/ 	.short	(.L_5 - .L_4)
	.align		4
.L_4:
        /*001c*/ 	.word	index@(_Z20reduceNeighboredLessPiS_jPhi)
        /*0020*/ 	.word	0x00000018


	//----- nvinfo : EIATTR_FRAME_SIZE
	.align		4
.L_5:
        /*0024*/ 	.byte	0x04, 0x11
        /*0026*/ 	.short	(.L_7 - .L_6)
	.align		4
.L_6:
        /*0028*/ 	.word	index@(_Z20reduceNeighboredLessPiS_jPhi)
        /*002c*/ 	.word	0x00000000


	//----- nvinfo : EIATTR_MIN_STACK_SIZE
	.align		4
.L_7:
        /*0030*/ 	.byte	0x04, 0x12
        /*0032*/ 	.short	(.L_9 - .L_8)
	.align		4
.L_8:
        /*0034*/ 	.word	index@(_Z20reduceNeighboredLessPiS_jPhi)
        /*0038*/ 	.word	0x00000000


	//----- nvinfo : EIATTR_MIN_STACK_SIZE
	.align		4
.L_9:
        /*003c*/ 	.byte	0x04, 0x12
        /*003e*/ 	.short	(.L_11 - .L_10)
	.align		4
.L_10:
        /*0040*/ 	.word	index@(_Z16reduceNeighboredPiS_jPhi)
        /*0044*/ 	.word	0x00000000
.L_11:


//--------------------- .nv.compat                --------------------------
	.section	.nv.compat,"",@"SHT_CUDA_COMPAT_INFO"
	.align	4
        /*0000*/ 	.byte	0x02, 0x09, 0x00, 0x00, 0x02, 0x02, 0x01, 0x00, 0x02, 0x05, 0x05, 0x00, 0x03, 0x07, 0x01, 0x01
        /*0010*/ 	.byte	0x02, 0x03, 0x00, 0x00, 0x02, 0x06, 0x01, 0x00, 0x04, 0x0b, 0x08, 0x00, 0x09, 0x00, 0x00, 0x00
        /*0020*/ 	.byte	0x00, 0x00, 0x00, 0x00


//--------------------- .nv.info._Z20reduceNeighboredLessPiS_jPhi --------------------------
	.section	.nv.info._Z20reduceNeighboredLessPiS_jPhi,"",@"SHT_CUDA_INFO"
	.sectionflags	@""
	.align	4


	//----- nvinfo : EIATTR_CUDA_API_VERSION
	.align		4
        /*0000*/ 	.byte	0x04, 0x37
        /*0002*/ 	.short	(.L_13 - .L_12)
.L_12:
        /*0004*/ 	.word	0x00000082


	//----- nvinfo : EIATTR_KPARAM_INFO
	.align		4
.L_13:
        /*0008*/ 	.byte	0x04, 0x17
        /*000a*/ 	.short	(.L_15 - .L_14)
.L_14:
        /*000c*/ 	.word	0x00000000
        /*0010*/ 	.short	0x0004
        /*0012*/ 	.short	0x0020
        /*0014*/ 	.byte	0x00, 0xf0, 0x11, 0x00


	//----- nvinfo : EIATTR_KPARAM_INFO
	.align		4
.L_15:
        /*0018*/ 	.byte	0x04, 0x17
        /*001a*/ 	.short	(.L_17 - .L_16)
.L_16:
        /*001c*/ 	.word	0x00000000
        /*0020*/ 	.short	0x0003
        /*0022*/ 	.short	0x0018
        /*0024*/ 	.byte	0x00, 0xf5, 0x21, 0x00


	//----- nvinfo : EIATTR_KPARAM_INFO
	.align		4
.L_17:
        /*0028*/ 	.byte	0x04, 0x17
        /*002a*/ 	.short	(.L_19 - .L_18)
.L_18:
        /*002c*/ 	.word	0x00000000
        /*0030*/ 	.short	0x0002
        /*0032*/ 	.short	0x0010
        /*0034*/ 	.byte	0x00, 0xf0, 0x11, 0x00


	//----- nvinfo : EIATTR_KPARAM_INFO
	.align		4
.L_19:
        /*0038*/ 	.byte	0x04, 0x17
        /*003a*/ 	.short	(.L_21 - .L_20)
.L_20:
        /*003c*/ 	.word	0x00000000
        /*0040*/ 	.short	0x0001
        /*0042*/ 	.short	0x0008
        /*0044*/ 	.byte	0x00, 0xf5, 0x21, 0x00


	//----- nvinfo : EIATTR_KPARAM_INFO
	.align		4
.L_21:
        /*0048*/ 	.byte	0x04, 0x17
        /*004a*/ 	.short	(.L_23 - .L_22)
.L_22:
        /*004c*/ 	.word	0x00000000
        /*0050*/ 	.short	0x0000
        /*0052*/ 	.short	0x0000
        /*0054*/ 	.byte	0x00, 0xf5, 0x21, 0x00


	//----- nvinfo : EIATTR_SPARSE_MMA_MASK
	.align		4
.L_23:
        /*0058*/ 	.byte	0x03, 0x50
        /*005a*/ 	.short	0x0000


	//----- nvinfo : EIATTR_MAXREG_COUNT
	.align		4
        /*005c*/ 	.byte	0x03, 0x1b
        /*005e*/ 	.short	0x00ff


	//----- nvinfo : EIATTR_NUM_BARRIERS
	.align		4
        /*0060*/ 	.byte	0x02, 0x4c
        /*0062*/ 	.byte	0x01
	.zero		1


	//----- nvinfo : EIATTR_MERCURY_ISA_VERSION
	.align		4
        /*0064*/ 	.byte	0x03, 0x5f
        /*0066*/ 	.short	0x0101


	//----- nvinfo : EIATTR_VRC_CTA_INIT_COUNT
	.align		4
        /*0068*/ 	.byte	0x02, 0x4a
	.zero		1
	.zero		1


	//----- nvinfo : EIATTR_EXIT_INSTR_OFFSETS
	.align		4
        /*006c*/ 	.byte	0x04, 0x1c
        /*006e*/ 	.short	(.L_25 - .L_24)


	//   ....[0]....
.L_24:
        /*0070*/ 	.word	0x000001b0


	//   ....[1]....
        /*0074*/ 	.word	0x00000770


	//----- nvinfo : EIATTR_CBANK_PARAM_SIZE
	.align		4
.L_25:
        /*0078*/ 	.byte	0x03, 0x19
        /*007a*/ 	.short	0x0024


	//----- nvinfo : EIATTR_PARAM_CBANK
	.align		4
        /*007c*/ 	.byte	0x04, 0x0a
        /*007e*/ 	.short	(.L_27 - .L_26)
	.align		4
.L_26:
        /*0080*/ 	.word	index@(.nv.constant0._Z20reduceNeighboredLessPiS_jPhi)
        /*0084*/ 	.short	0x0380
        /*0086*/ 	.short	0x0024


	//----- nvinfo : EIATTR_SW_WAR
	.align		4
.L_27:
        /*0088*/ 	.byte	0x04, 0x36
        /*008a*/ 	.short	(.L_29 - .L_28)
.L_28:
        /*008c*/ 	.word	0x00000008
.L_29:


//--------------------- .nv.info._Z16reduceNeighboredPiS_jPhi --------------------------
	.section	.nv.info._Z16reduceNeighboredPiS_jPhi,"",@"SHT_CUDA_INFO"
	.sectionflags	@""
	.align	4


	//----- nvinfo : EIATTR_CUDA_API_VERSION
	.align		4
        /*0000*/ 	.byte	0x04, 0x37
        /*0002*/ 	.short	(.L_31 - .L_30)
.L_30:
        /*0004*/ 	.word	0x00000082


	//----- nvinfo : EIATTR_KPARAM_INFO
	.align		4
.L_31:
        /*0008*/ 	.byte	0x04, 0x17
        /*000a*/ 	.short	(.L_33 - .L_32)
.L_32:
        /*000c*/ 	.word	0x00000000
        /*0010*/ 	.short	0x0004
        /*0012*/ 	.short	0x0020
        /*0014*/ 	.byte	0x00, 0xf0, 0x11, 0x00


	//----- nvinfo : EIATTR_KPARAM_INFO
	.align		4
.L_33:
        /*0018*/ 	.byte	0x04, 0x17
        /*001a*/ 	.short	(.L_35 - .L_34)
.L_34:
        /*001c*/ 	.word	0x00000000
        /*0020*/ 	.short	0x0003
        /*0022*/ 	.short	0x0018
        /*0024*/ 	.byte	0x00, 0xf5, 0x21, 0x00


	//----- nvinfo : EIATTR_KPARAM_INFO
	.align		4
.L_35:
        /*0028*/ 	.byte	0x04, 0x17
        /*002a*/ 	.short	(.L_37 - .L_36)
.L_36:
        /*002c*/ 	.word	0x00000000
        /*0030*/ 	.short	0x0002
        /*0032*/ 	.short	0x0010
        /*0034*/ 	.byte	0x00, 0xf0, 0x11, 0x00


	//----- nvinfo : EIATTR_KPARAM_INFO
	.align		4
.L_37:
        /*0038*/ 	.byte	0x04, 0x17
        /*003a*/ 	.short	(.L_39 - .L_38)
.L_38:
        /*003c*/ 	.word	0x00000000
        /*0040*/ 	.short	0x0001
        /*0042*/ 	.short	0x0008
        /*0044*/ 	.byte	0x00, 0xf5, 0x21, 0x00


	//----- nvinfo : EIATTR_KPARAM_INFO
	.align		4
.L_39:
        /*0048*/ 	.byte	0x04, 0x17
        /*004a*/ 	.short	(.L_41 - .L_40)
.L_40:
        /*004c*/ 	.word	0x00000000
        /*0050*/ 	.short	0x0000
        /*0052*/ 	.short	0x0000
        /*0054*/ 	.byte	0x00, 0xf5, 0x21, 0x00


	//----- nvinfo : EIATTR_SPARSE_MMA_MASK
	.align		4
.L_41:
        /*0058*/ 	.byte	0x03, 0x50
        /*005a*/ 	.short	0x0000


	//----- nvinfo : EIATTR_MAXREG_COUNT
	.align		4
        /*005c*/ 	.byte	0x03, 0x1b
        /*005e*/ 	.short	0x00ff


	//----- nvinfo : EIATTR_NUM_BARRIERS
	.align		4
        /*0060*/ 	.byte	0x02, 0x4c
        /*0062*/ 	.byte	0x01
	.zero		1


	//----- nvinfo : EIATTR_MERCURY_ISA_VERSION
	.align		4
        /*0064*/ 	.byte	0x03, 0x5f
        /*0066*/ 	.short	0x0101


	//----- nvinfo : EIATTR_VRC_CTA_INIT_COUNT
	.align		4
        /*0068*/ 	.byte	0x02, 0x4a
	.zero		1
	.zero		1


	//----- nvinfo : EIATTR_EXIT_INSTR_OFFSETS
	.align		4
        /*006c*/ 	.byte	0x04, 0x1c
        /*006e*/ 	.short	(.L_43 - .L_42)


	//   ....[0]....
.L_42:
        /*0070*/ 	.word	0x000001b0


	//   ....[1]....
        /*0074*/ 	.word	0x00000740


	//----- nvinfo : EIATTR_CBANK_PARAM_SIZE
	.align		4
.L_43:
        /*0078*/ 	.byte	0x03, 0x19
        /*007a*/ 	.short	0x0024


	//----- nvinfo : EIATTR_PARAM_CBANK
	.align		4
        /*007c*/ 	.byte	0x04, 0x0a
        /*007e*/ 	.short	(.L_45 - .L_44)
	.align		4
.L_44:
        /*0080*/ 	.word	index@(.nv.constant0._Z16reduceNeighboredPiS_jPhi)
        /*0084*/ 	.short	0x0380
        /*0086*/ 	.short	0x0024


	//----- nvinfo : EIATTR_SW_WAR
	.align		4
.L_45:
        /*0088*/ 	.byte	0x04, 0x36
        /*008a*/ 	.short	(.L_47 - .L_46)
.L_46:
        /*008c*/ 	.word	0x00000008
.L_47:


//--------------------- .nv.callgraph             --------------------------
	.section	.nv.callgraph,"",@"SHT_CUDA_CALLGRAPH"
	.align	4
	.sectionentsize	8
	.align		4
        /*0000*/ 	.word	0x00000000
	.align		4
        /*0004*/ 	.word	0xffffffff
	.align		4
        /*0008*/ 	.word	0x00000000
	.align		4
        /*000c*/ 	.word	0xfffffffe
	.align		4
        /*0010*/ 	.word	0x00000000
	.align		4
        /*0014*/ 	.word	0xfffffffd
	.align		4
        /*0018*/ 	.word	0x00000000
	.align		4
        /*001c*/ 	.word	0xfffffffc


//--------------------- .text._Z20reduceNeighboredLessPiS_jPhi --------------------------
	.section	.text._Z20reduceNeighboredLessPiS_jPhi,"ax",@progbits
	.align	128
        .global         _Z20reduceNeighboredLessPiS_jPhi
        .type           _Z20reduceNeighboredLessPiS_jPhi,@function
        .size           _Z20reduceNeighboredLessPiS_jPhi,(.L_x_6 - _Z20reduceNeighboredLessPiS_jPhi)
        .other          _Z20reduceNeighboredLessPiS_jPhi,@"STO_CUDA_ENTRY STV_DEFAULT"
_Z20reduceNeighboredLessPiS_jPhi:
.text._Z20reduceNeighboredLessPiS_jPhi:
[----:B------:R-:W-:Y:S01]  /*0000*/  LDC R1, c[0x0][0x37c] ;  /* 0x0000df00ff017b82 */ /* 0x000fe20000000800 */
[----:B------:R-:W0:Y:S01]  /*0010*/  S2R R0, SR_CTAID.X ;  /* 0x0000000000007919 */ /* 0x000e220000002500 */
[----:B------:R-:W1:Y:S01]  /*0020*/  LDCU UR4, c[0x0][0x370] ;  /* 0x00006e00ff0477ac */ /* 0x000e620008000800 */
[----:B------:R-:W-:Y:S01]  /*0030*/  IMAD.MOV.U32 R10, RZ, RZ, 0x3 ;  /* 0x00000003ff0a7424 */ /* 0x000fe200078e00ff */
[----:B------:R-:W2:Y:S01]  /*0040*/  S2R R7, SR_TID.X ;  /* 0x0000000000077919 */ /* 0x000ea20000002100 */
[----:B------:R-:W0:Y:S01]  /*0050*/  LDCU UR7, c[0x0][0x360] ;  /* 0x00006c00ff0777ac */ /* 0x000e220008000800 */
[----:B------:R-:W-:Y:S01]  /*0060*/  IMAD.MOV.U32 R8, RZ, RZ, 0x1 ;  /* 0x00000001ff087424 */ /* 0x000fe200078e00ff */
[----:B------:R-:W1:Y:S01]  /*0070*/  S2R R3, SR_CTAID.Y ;  /* 0x0000000000037919 */ /* 0x000e620000002600 */
[----:B------:R-:W3:Y:S01]  /*0080*/  LDCU UR5, c[0x0][0x390] ;  /* 0x00007200ff0577ac */ /* 0x000ee20008000800 */
[----:B------:R-:W4:Y:S01]  /*0090*/  S2R R5, SR_TID.Y ;  /* 0x0000000000057919 */ /* 0x000f220000002200 */
[----:B------:R-:W5:Y:S01]  /*00a0*/  LDCU.64 UR10, c[0x0][0x398] ;  /* 0x00007300ff0a77ac */ /* 0x000f620008000a00 */
[----:B------:R-:W5:Y:S01]  /*00b0*/  LDCU.64 UR8, c[0x0][0x358] ;  /* 0x00006b00ff0877ac */ /* 0x000f620008000a00 */
[----:B0-----:R-:W-:-:S04]  /*00c0*/  IMAD R6, R0, UR7, RZ ;  /* 0x0000000700067c24 */ /* 0x001fc8000f8e02ff */
[----:B--2---:R-:W-:-:S05]  /*00d0*/  IMAD.IADD R2, R6, 0x1, R7 ;  /* 0x0000000106027824 */ /* 0x004fca00078e0207 */
[----:B---3--:R-:W-:Y:S01]  /*00e0*/  ISETP.GE.U32.AND P0, PT, R2, UR5, PT ;  /* 0x0000000502007c0c */ /* 0x008fe2000bf06070 */
[----:B------:R-:W4:Y:S01]  /*00f0*/  LDCU UR5, c[0x0][0x364] ;  /* 0x00006c80ff0577ac */ /* 0x000f220008000800 */
[----:B-1----:R-:W-:-:S11]  /*0100*/  IMAD R2, R3, UR4, R0 ;  /* 0x0000000403027c24 */ /* 0x002fd6000f8e0200 */
[----:B------:R-:W0:Y:S01]  /*0110*/  @P0 LDC R9, c[0x0][0x3a0] ;  /* 0x0000e800ff090b82 */ /* 0x000e220000000800 */
[----:B----4-:R-:W-:-:S04]  /*0120*/  IMAD R2, R2, UR5, R5 ;  /* 0x0000000502027c24 */ /* 0x010fc8000f8e0205 */
[----:B------:R-:W-:-:S05]  /*0130*/  IMAD R3, R2, UR7, R7 ;  /* 0x0000000702037c24 */ /* 0x000fca000f8e0207 */
[----:B-----5:R-:W-:-:S04]  /*0140*/  IADD3 R2, P1, PT, R3, UR10, RZ ;  /* 0x0000000a03027c10 */ /* 0x020fc8000ff3e0ff */
[----:B------:R-:W-:Y:S02]  /*0150*/  LEA.HI.X.SX32 R3, R3, UR11, 0x1, P1 ;  /* 0x0000000b03037c11 */ /* 0x000fe400088f0eff */
[----:B0-----:R-:W-:-:S03]  /*0160*/  @P0 IADD3 R4, P1, PT, R2, R9, RZ ;  /* 0x0000000902040210 */ /* 0x001fc60007f3e0ff */
[----:B------:R0:W-:Y:S01]  /*0170*/  STG.E.U8 desc[UR8][R2.64], R8 ;  /* 0x0000000802007986 */ /* 0x0001e2000c101108 */
[----:B------:R-:W-:Y:S02]  /*0180*/  @P0 LEA.HI.X.SX32 R5, R9, R3, 0x1, P1 ;  /* 0x0000000309050211 */ /* 0x000fe400008f0eff */
[----:B------:R-:W-:-:S05]  /*0190*/  @P0 PRMT R9, R10, 0x7610, R9 ;  /* 0x000076100a090816 */ /* 0x000fca0000000009 */
[----:B------:R0:W-:Y:S01]  /*01a0*/  @P0 STG.E.U8 desc[UR8][R4.64], R9 ;  /* 0x0000000904000986 */ /* 0x0001e2000c101108 */
[----:B------:R-:W-:Y:S05]  /*01b0*/  @P0 EXIT ;  /* 0x000000000000094d */ /* 0x000fea0003800000 */
[----:B0-----:R-:W0:Y:S01]  /*01c0*/  LDC.64 R4, c[0x0][0x380] ;  /* 0x0000e000ff047b82 */ /* 0x001e220000000a00 */
[----:B------:R-:W1:Y:S01]  /*01d0*/  LDCU UR6, c[0x0][0x3a0] ;  /* 0x00007400ff0677ac */ /* 0x000e620008000800 */
[----:B------:R-:W-:Y:S01]  /*01e0*/  HFMA2 R11, -RZ, RZ, 0, 2.384185791015625e-07 ;  /* 0x00000004ff0b7431 */ /* 0x000fe200000001ff */
[----:B-1----:R-:W-:Y:S02]  /*01f0*/  USHF.R.S32.HI UR4, URZ, 0x1f, UR6 ;  /* 0x0000001fff047899 */ /* 0x002fe40008011406 */
[----:B------:R-:W-:Y:S01]  /*0200*/  IADD3 R12, P0, PT, R2, UR6, RZ ;  /* 0x00000006020c7c10 */ /* 0x000fe2000ff1e0ff */
[----:B0-----:R-:W-:-:S03]  /*0210*/  IMAD.WIDE.U32 R4, R6, 0x4, R4 ;  /* 0x0000000406047825 */ /* 0x001fc600078e0004 */
[----:B------:R-:W-:Y:S01]  /*0220*/  IADD3.X R13, PT, PT, R3, UR4, RZ, P0, !PT ;  /* 0x00000004030d7c10 */ /* 0x000fe200087fe4ff */
[----:B------:R-:W-:-:S04]  /*0230*/  IMAD.WIDE.U32 R8, R7, 0x4, R4 ;  /* 0x0000000407087825 */ /* 0x000fc800078e0004 */
[----:B------:R0:W-:Y:S04]  /*0240*/  STG.E.U8 desc[UR8][R12.64], R11 ;  /* 0x0000000b0c007986 */ /* 0x0001e8000c101108 */
[----:B------:R-:W2:Y:S01]  /*0250*/  LDG.E R6, desc[UR8][R8.64] ;  /* 0x0000000808067981 */ /* 0x000ea2000c1e1900 */
[----:B------:R-:W-:Y:S01]  /*0260*/  MOV R16, 0x6 ;  /* 0x0000000600107802 */ /* 0x000fe20000000f00 */
[----:B------:R-:W-:Y:S01]  /*0270*/  IMAD.MOV.U32 R17, RZ, RZ, 0x7 ;  /* 0x00000007ff117424 */ /* 0x000fe200078e00ff */
[----:B------:R-:W-:Y:S01]  /*0280*/  UISETP.GE.U32.AND UP0, UPT, UR7, 0x2, UPT ;  /* 0x000000020700788c */ /* 0x000fe2000bf06070 */
[----:B------:R-:W-:Y:S05]  /*0290*/  WARPSYNC.ALL ;  /* 0x0000000000007948 */ /* 0x000fea0003800000 */
[----:B--2---:R-:W-:Y:S01]  /*02a0*/  ISETP.GT.AND P0, PT, R6, -0x1, PT ;  /* 0xffffffff0600780c */ /* 0x004fe20003f04270 */
[----:B------:R-:W-:-:S12]  /*02b0*/  IMAD.MOV.U32 R6, RZ, RZ, 0x2 ;  /* 0x00000002ff067424 */ /* 0x000fd800078e00ff */
[----:B------:R-:W-:Y:S01]  /*02c0*/  @!P0 IMAD.MOV.U32 R6, RZ, RZ, 0x3 ;  /* 0x00000003ff068424 */ /* 0x000fe200078e00ff */
[----:B------:R-:W-:-:S03]  /*02d0*/  @!P0 IADD3 R10, P1, PT, R12, UR6, RZ ;  /* 0x000000060c0a8c10 */ /* 0x000fc6000ff3e0ff */
[C---:B------:R-:W-:Y:S01]  /*02e0*/  IMAD R15, R6.reuse, UR6, RZ ;  /* 0x00000006060f7c24 */ /* 0x040fe2000f8e02ff */
[----:B0-----:R-:W-:Y:S01]  /*02f0*/  @!P0 IADD3.X R11, PT, PT, R13, UR4, RZ, P1, !PT ;  /* 0x000000040d0b8c10 */ /* 0x001fe20008ffe4ff */
[----:B------:R-:W-:-:S03]  /*0300*/  VIADD R14, R6, 0x1 ;  /* 0x00000001060e7836 */ /* 0x000fc60000000000 */
[C---:B------:R-:W-:Y:S01]  /*0310*/  IADD3 R12, P1, PT, R15.reuse, R2, RZ ;  /* 0x000000020f0c7210 */ /* 0x040fe20007f3e0ff */
[----:B------:R0:W-:Y:S03]  /*0320*/  @!P0 STG.E.U8 desc[UR8][R10.64], R16 ;  /* 0x000000100a008986 */ /* 0x0001e6000c101108 */
[----:B------:R-:W-:Y:S01]  /*0330*/  LEA.HI.X.SX32 R13, R15, R3, 0x1, P1 ;  /* 0x000000030f0d7211 */ /* 0x000fe200008f0eff */
[----:B------:R0:W-:Y:S01]  /*0340*/  @!P0 STG.E desc[UR8][R8.64], RZ ;  /* 0x000000ff08008986 */ /* 0x0001e2000c101908 */
[----:B------:R-:W-:-:S03]  /*0350*/  ISETP.NE.AND P0, PT, R7, RZ, PT ;  /* 0x000000ff0700720c */ /* 0x000fc60003f05270 */
[----:B------:R0:W-:Y:S01]  /*0360*/  STG.E.U8 desc[UR8][R12.64], R17 ;  /* 0x000000110c007986 */ /* 0x0001e2000c101108 */
[----:B------:R-:W-:Y:S06]  /*0370*/  BAR.SYNC.DEFER_BLOCKING 0x0 ;  /* 0x0000000000007b1d */ /* 0x000fec0000010000 */
[----:B------:R-:W-:Y:S05]  /*0380*/  BRA.U !UP0, `(.L_x_0) ;  /* 0x0000000108987547 */ /* 0x000fea000b800000 */
[----:B------:R-:W-:Y:S01]  /*0390*/  MOV R18, R6 ;  /* 0x0000000600127202 */ /* 0x000fe20000000f00 */
[----:B------:R-:W1:Y:S01]  /*03a0*/  LDCU UR6, c[0x0][0x3a0] ;  /* 0x00007400ff0677ac */ /* 0x000e620008000800 */
[----:B------:R-:W-:-:S05]  /*03b0*/  UMOV UR4, 0x1 ;  /* 0x0000000100047882 */ /* 0x000fca0000000000 */
.L_x_1:
[----:B------:R-:W-:Y:S01]  /*03c0*/  USHF.L.U32 UR5, UR4, 0x1, URZ ;  /* 0x0000000104057899 */ /* 0x000fe200080006ff */
[----:B------:R-:W-:Y:S02]  /*03d0*/  VIADD R6, R18, 0x2 ;  /* 0x0000000212067836 */ /* 0x000fe40000000000 */
[----:B--2---:R-:W-:Y:S02]  /*03e0*/  HFMA2 R20, -RZ, RZ, 0, 7.74860382080078125e-07 ;  /* 0x0000000dff147431 */ /* 0x004fe400000001ff */
[----:B01----:R-:W-:Y:S02]  /*03f0*/  IMAD R9, R14, UR6, RZ ;  /* 0x000000060e097c24 */ /* 0x003fe4000f8e02ff */
[----:B------:R-:W-:Y:S02]  /*0400*/  IMAD.MOV.U32 R17, RZ, RZ, 0xb ;  /* 0x0000000bff117424 */ /* 0x000fe400078e00ff */
[----:B------:R-:W-:Y:S01]  /*0410*/  IMAD R19, R7, UR5, RZ ;  /* 0x0000000507137c24 */ /* 0x000fe2000f8e02ff */
[----:B------:R-:W-:-:S04]  /*0420*/  IADD3 R10, P2, PT, R9, R2, RZ ;  /* 0x00000002090a7210 */ /* 0x000fc80007f5e0ff */
[----:B------:R-:W-:Y:S02]  /*0430*/  ISETP.GE.U32.AND P1, PT, R19, UR7, PT ;  /* 0x0000000713007c0c */ /* 0x000fe4000bf26070 */
[----:B------:R-:W-:-:S05]  /*0440*/  LEA.HI.X.SX32 R11, R9, R3, 0x1, P2 ;  /* 0x00000003090b7211 */ /* 0x000fca00010f0eff */
[----:B------:R0:W-:Y:S06]  /*0450*/  STG.E.U8 desc[UR8][R10.64], R17 ;  /* 0x000000110a007986 */ /* 0x0001ec000c101108 */
[----:B------:R-:W-:Y:S02]  /*0460*/  @!P1 IMAD R13, R6, UR6, RZ ;  /* 0x00000006060d9c24 */ /* 0x000fe4000f8e02ff */
[C---:B------:R-:W-:Y:S02]  /*0470*/  @!P1 VIADD R15, R19.reuse, UR4 ;  /* 0x00000004130f9c36 */ /* 0x040fe40008000000 */
[----:B------:R-:W-:Y:S01]  /*0480*/  @!P1 IMAD.WIDE.U32 R8, R19, 0x4, R4 ;  /* 0x0000000413089825 */ /* 0x000fe200078e0004 */
[----:B------:R-:W-:-:S03]  /*0490*/  @!P1 IADD3 R12, P3, PT, R13, R2, RZ ;  /* 0x000000020d0c9210 */ /* 0x000fc60007f7e0ff */
[----:B------:R-:W-:Y:S01]  /*04a0*/  @!P1 IMAD.WIDE.U32 R14, R15, 0x4, R4 ;  /* 0x000000040f0e9825 */ /* 0x000fe200078e0004 */
[----:B------:R-:W-:-:S05]  /*04b0*/  @!P1 LEA.HI.X.SX32 R13, R13, R3, 0x1, P3 ;  /* 0x000000030d0d9211 */ /* 0x000fca00018f0eff */
[----:B------:R2:W-:Y:S04]  /*04c0*/  @!P1 STG.E.U8 desc[UR8][R12.64], R20 ;  /* 0x000000140c009986 */ /* 0x0005e8000c101108 */
[----:B------:R-:W3:Y:S04]  /*04d0*/  @!P1 LDG.E R14, desc[UR8][R14.64] ;  /* 0x000000080e0e9981 */ /* 0x000ee8000c1e1900 */
[----:B------:R-:W3:Y:S01]  /*04e0*/  @!P1 LDG.E R19, desc[UR8][R8.64] ;  /* 0x0000000808139981 */ /* 0x000ee2000c1e1900 */
[----:B------:R-:W-:Y:S01]  /*04f0*/  @!P1 VIADD R16, R18, 0x3 ;  /* 0x0000000312109836 */ /* 0x000fe20000000000 */
[----:B------:R-:W-:Y:S01]  /*0500*/  UISETP.GE.U32.AND UP0, UPT, UR5, UR7, UPT ;  /* 0x000000070500728c */ /* 0x000fe2000bf06070 */
[----:B------:R-:W-:Y:S01]  /*0510*/  IMAD.MOV.U32 R18, RZ, RZ, 0xe ;  /* 0x0000000eff127424 */ /* 0x000fe200078e00ff */
[----:B------:R-:W-:-:S02]  /*0520*/  UMOV UR4, UR5 ;  /* 0x0000000500047c82 */ /* 0x000fc40008000000 */
[----:B------:R-:W-:Y:S02]  /*0530*/  @!P1 MOV R6, R16 ;  /* 0x0000001000069202 */ /* 0x000fe40000000f00 */
[----:B0-----:R-:W-:-:S03]  /*0540*/  PRMT R10, R18, 0x7610, R10 ;  /* 0x00007610120a7816 */ /* 0x001fc6000000000a */
[----:B------:R-:W-:Y:S02]  /*0550*/  IMAD R21, R6, UR6, RZ ;  /* 0x0000000606157c24 */ /* 0x000fe4000f8e02ff */
[----:B------:R-:W-:-:S03]  /*0560*/  IMAD.MOV.U32 R18, RZ, RZ, R6 ;  /* 0x000000ffff127224 */ /* 0x000fc600078e0006 */
[----:B------:R-:W-:-:S04]  /*0570*/  IADD3 R16, P2, PT, R21, R2, RZ ;  /* 0x0000000215107210 */ /* 0x000fc80007f5e0ff */
[----:B------:R-:W-:Y:S01]  /*0580*/  LEA.HI.X.SX32 R17, R21, R3, 0x1, P2 ;  /* 0x0000000315117211 */ /* 0x000fe200010f0eff */
[----:B---3--:R-:W-:Y:S01]  /*0590*/  @!P1 IMAD.IADD R19, R14, 0x1, R19 ;  /* 0x000000010e139824 */ /* 0x008fe200078e0213 */
[----:B------:R-:W-:-:S04]  /*05a0*/  IADD3 R14, PT, PT, R6, 0x1, RZ ;  /* 0x00000001060e7810 */ /* 0x000fc80007ffe0ff */
[----:B------:R2:W-:Y:S04]  /*05b0*/  @!P1 STG.E desc[UR8][R8.64], R19 ;  /* 0x0000001308009986 */ /* 0x0005e8000c101908 */
[----:B------:R2:W-:Y:S01]  /*05c0*/  STG.E.U8 desc[UR8][R16.64], R10 ;  /* 0x0000000a10007986 */ /* 0x0005e2000c101108 */
[----:B------:R-:W-:Y:S06]  /*05d0*/  BAR.SYNC.DEFER_BLOCKING 0x0 ;  /* 0x0000000000007b1d */ /* 0x000fec0000010000 */
[----:B------:R-:W-:Y:S05]  /*05e0*/  BRA.U !UP0, `(.L_x_1) ;  /* 0xfffffffd08747547 */ /* 0x000fea000b83ffff */
.L_x_0:
[----:B------:R-:W-:Y:S01]  /*05f0*/  VIADD R7, R6, 0x2 ;  /* 0x0000000206077836 */ /* 0x000fe20000000000 */
[----:B0-2---:R-:W-:Y:S01]  /*0600*/  MOV R10, 0x11 ;  /* 0x00000011000a7802 */ /* 0x005fe20000000f00 */
[----:B------:R-:W-:Y:S02]  /*0610*/  IMAD R11, R14, UR6, RZ ;  /* 0x000000060e0b7c24 */ /* 0x000fe4000f8e02ff */
[----:B------:R-:W-:Y:S02]  /*0620*/  @!P0 IMAD R9, R7, UR6, RZ ;  /* 0x0000000607098c24 */ /* 0x000fe4000f8e02ff */
[----:B------:R-:W-:Y:S01]  /*0630*/  IMAD.MOV.U32 R14, RZ, RZ, 0x12 ;  /* 0x00000012ff0e7424 */ /* 0x000fe200078e00ff */
[-C--:B------:R-:W-:Y:S02]  /*0640*/  IADD3 R12, P2, PT, R11, R2.reuse, RZ ;  /* 0x000000020b0c7210 */ /* 0x080fe40007f5e0ff */
[----:B------:R-:W-:Y:S02]  /*0650*/  @!P0 IADD3 R8, P1, PT, R9, R2, RZ ;  /* 0x0000000209088210 */ /* 0x000fe40007f3e0ff */
[----:B------:R-:W-:-:S02]  /*0660*/  LEA.HI.X.SX32 R13, R11, R3, 0x1, P2 ;  /* 0x000000030b0d7211 */ /* 0x000fc400010f0eff */
[----:B------:R-:W-:Y:S02]  /*0670*/  PRMT R11, R10, 0x7610, R11 ;  /* 0x000076100a0b7816 */ /* 0x000fe4000000000b */
[----:B------:R-:W-:-:S03]  /*0680*/  @!P0 LEA.HI.X.SX32 R9, R9, R3, 0x1, P1 ;  /* 0x0000000309098211 */ /* 0x000fc600008f0eff */
[----:B------:R0:W-:Y:S04]  /*0690*/  STG.E.U8 desc[UR8][R12.64], R11 ;  /* 0x0000000b0c007986 */ /* 0x0001e8000c101108 */
[----:B------:R-:W-:Y:S04]  /*06a0*/  @!P0 STG.E.U8 desc[UR8][R8.64], R14 ;  /* 0x0000000e08008986 */ /* 0x000fe8000c101108 */
[----:B------:R-:W2:Y:S01]  /*06b0*/  @!P0 LDG.E R5, desc[UR8][R4.64] ;  /* 0x0000000804058981 */ /* 0x000ea2000c1e1900 */
[----:B------:R-:W-:Y:S02]  /*06c0*/  @!P0 VIADD R6, R6, 0x3 ;  /* 0x0000000306068836 */ /* 0x000fe40000000000 */
[----:B------:R-:W-:Y:S01]  /*06d0*/  IMAD.MOV.U32 R15, RZ, RZ, 0x13 ;  /* 0x00000013ff0f7424 */ /* 0x000fe200078e00ff */
[----:B0-----:R-:W0:Y:S02]  /*06e0*/  @!P0 LDC.64 R10, c[0x0][0x388] ;  /* 0x0000e200ff0a8b82 */ /* 0x001e240000000a00 */
[----:B------:R-:W-:-:S05]  /*06f0*/  @!P0 MOV R7, R6 ;  /* 0x0000000600078202 */ /* 0x000fca0000000f00 */
[----:B------:R-:W-:-:S05]  /*0700*/  IMAD R7, R7, UR6, RZ ;  /* 0x0000000607077c24 */ /* 0x000fca000f8e02ff */
[----:B------:R-:W-:-:S04]  /*0710*/  IADD3 R6, P1, PT, R7, R2, RZ ;  /* 0x0000000207067210 */ /* 0x000fc80007f3e0ff */
[----:B------:R-:W-:Y:S01]  /*0720*/  LEA.HI.X.SX32 R7, R7, R3, 0x1, P1 ;  /* 0x0000000307077211 */ /* 0x000fe200008f0eff */
[----:B0-----:R-:W-:Y:S01]  /*0730*/  @!P0 IMAD.WIDE.U32 R2, R0, 0x4, R10 ;  /* 0x0000000400028825 */ /* 0x001fe200078e000a */
[----:B------:R-:W-:-:S04]  /*0740*/  PRMT R0, R15, 0x7610, R0 ;  /* 0x000076100f007816 */ /* 0x000fc80000000000 */
[----:B--2---:R-:W-:Y:S04]  /*0750*/  @!P0 STG.E desc[UR8][R2.64], R5 ;  /* 0x0000000502008986 */ /* 0x004fe8000c101908 */
[----:B------:R-:W-:Y:S01]  /*0760*/  STG.E.U8 desc[UR8][R6.64], R0 ;  /* 0x0000000006007986 */ /* 0x000fe2000c101108 */
[----:B------:R-:W-:Y:S05]  /*0770*/  EXIT ;  /* 0x000000000000794d */ /* 0x000fea0003800000 */
.L_x_2:
[----:B------:R-:W-:-:S00]  /*0780*/  BRA `(.L_x_2) ;  /* 0xfffffffc00fc7947 */ /* 0x000fc0000383ffff */
[----:B------:R-:W-:-:S00]  /*0790*/  NOP ;  /* 0x0000000000007918 */ /* 0x000fc00000000000 */
        /* <DEDUP_REMOVED lines=14> */
.L_x_6:


//--------------------- .text._Z16reduceNeighboredPiS_jPhi --------------------------
	.section	.text._Z16reduceNeighboredPiS_jPhi,"ax",@progbits
	.align	128
        .global         _Z16reduceNeighboredPiS_jPhi
        .type           _Z16reduceNeighboredPiS_jPhi,@function
        .size           _Z16reduceNeighboredPiS_jPhi,(.L_x_7 - _Z16reduceNeighboredPiS_jPhi)
        .other          _Z16reduceNeighboredPiS_jPhi,@"STO_CUDA_ENTRY STV_DEFAULT"
_Z16reduceNeighboredPiS_jPhi:
.text._Z16reduceNeighboredPiS_jPhi:
        /* <DEDUP_REMOVED lines=11> */
[----:B0-----:R-:W-:-:S04]  /*00b0*/  IMAD R6, R0, UR5, RZ ;  /* 0x0000000500067c24 */ /* 0x001fc8000f8e02ff */
[----:B--2---:R-:W-:-:S05]  /*00c0*/  IMAD.IADD R2, R6, 0x1, R7 ;  /* 0x0000000106027824 */ /* 0x004fca00078e0207 */
[----:B---3--:R-:W-:Y:S01]  /*00d0*/  ISETP.GE.U32.AND P0, PT, R2, UR6, PT ;  /* 0x0000000602007c0c */ /* 0x008fe2000bf06070 */
[----:B------:R-:W4:Y:S01]  /*00e0*/  LDCU UR6, c[0x0][0x364] ;  /* 0x00006c80ff0677ac */ /* 0x000f220008000800 */
[----:B-1----:R-:W-:-:S11]  /*00f0*/  IMAD R2, R3, UR4, R0 ;  /* 0x0000000403027c24 */ /* 0x002fd6000f8e0200 */
[----:B------:R-:W0:Y:S01]  /*0100*/  @P0 LDC R9, c[0x0][0x3a0] ;  /* 0x0000e800ff090b82 */ /* 0x000e220000000800 */
[----:B----4-:R-:W-:Y:S01]  /*0110*/  IMAD R2, R2, UR6, R5 ;  /* 0x0000000602027c24 */ /* 0x010fe2000f8e0205 */
[----:B------:R-:W1:Y:S03]  /*0120*/  LDCU.64 UR6, c[0x0][0x358] ;  /* 0x00006b00ff0677ac */ /* 0x000e660008000a00 */
[----:B------:R-:W-:-:S05]  /*0130*/  IMAD R3, R2, UR5, R7 ;  /* 0x0000000502037c24 */ /* 0x000fca000f8e0207 */
[----:B-----5:R-:W-:-:S04]  /*0140*/  IADD3 R2, P1, PT, R3, UR8, RZ ;  /* 0x0000000803027c10 */ /* 0x020fc8000ff3e0ff */
[----:B------:R-:W-:Y:S02]  /*0150*/  LEA.HI.X.SX32 R3, R3, UR9, 0x1, P1 ;  /* 0x0000000903037c11 */ /* 0x000fe400088f0eff */
[----:B0-----:R-:W-:-:S03]  /*0160*/  @P0 IADD3 R4, P1, PT, R2, R9, RZ ;  /* 0x0000000902040210 */ /* 0x001fc60007f3e0ff */
[----:B-1----:R0:W-:Y:S01]  /*0170*/  STG.E.U8 desc[UR6][R2.64], R8 ;  /* 0x0000000802007986 */ /* 0x0021e2000c101106 */
        /* <DEDUP_REMOVED lines=14> */
[----:B------:R-:W-:Y:S01]  /*0260*/  IMAD.MOV.U32 R14, RZ, RZ, 0x6 ;  /* 0x00000006ff0e7424 */ /* 0x000fe200078e00ff */
[----:B------:R-:W-:Y:S01]  /*0270*/  MOV R16, 0x7 ;  /* 0x0000000700107802 */ /* 0x000fe20000000f00 */
[----:B------:R-:W-:Y:S01]  /*0280*/  UISETP.GE.U32.AND UP0, UPT, UR5, 0x2, UPT ;  /* 0x000000020500788c */ /* 0x000fe2000bf06070 */
[----:B------:R-:W-:Y:S05]  /*0290*/  WARPSYNC.ALL ;  /* 0x0000000000007948 */ /* 0x000fea0003800000 */
[----:B--2---:R-:W-:Y:S01]  /*02a0*/  ISETP.GT.AND P1, PT, R6, -0x1, PT ;  /* 0xffffffff0600780c */ /* 0x004fe20003f24270 */
[----:B------:R-:W-:-:S12]  /*02b0*/  IMAD.MOV.U32 R6, RZ, RZ, 0x2 ;  /* 0x00000002ff067424 */ /* 0x000fd800078e00ff */
[----:B------:R-:W-:Y:S01]  /*02c0*/  @!P1 IMAD.MOV.U32 R6, RZ, RZ, 0x3 ;  /* 0x00000003ff069424 */ /* 0x000fe200078e00ff */
[----:B------:R-:W-:-:S03]  /*02d0*/  @!P1 IADD3 R10, P0, PT, R12, UR4, RZ ;  /* 0x000000040c0a9c10 */ /* 0x000fc6000ff1e0ff */
[----:B------:R-:W-:Y:S01]  /*02e0*/  IMAD R15, R6, UR4, RZ ;  /* 0x00000004060f7c24 */ /* 0x000fe2000f8e02ff */
[----:B0-----:R-:W-:-:S04]  /*02f0*/  @!P1 IADD3.X R11, PT, PT, R13, UR8, RZ, P0, !PT ;  /* 0x000000080d0b9c10 */ /* 0x001fc800087fe4ff */
[C---:B------:R-:W-:Y:S01]  /*0300*/  IADD3 R12, P0, PT, R15.reuse, R2, RZ ;  /* 0x000000020f0c7210 */ /* 0x040fe20007f1e0ff */
[----:B------:R0:W-:Y:S03]  /*0310*/  @!P1 STG.E.U8 desc[UR6][R10.64], R14 ;  /* 0x0000000e0a009986 */ /* 0x0001e6000c101106 */
[----:B------:R-:W-:Y:S01]  /*0320*/  LEA.HI.X.SX32 R13, R15, R3, 0x1, P0 ;  /* 0x000000030f0d7211 */ /* 0x000fe200000f0eff */
[----:B------:R0:W-:Y:S01]  /*0330*/  @!P1 STG.E desc[UR6][R8.64], RZ ;  /* 0x000000ff08009986 */ /* 0x0001e2000c101906 */
[----:B------:R-:W-:Y:S01]  /*0340*/  ISETP.NE.AND P0, PT, R7, RZ, PT ;  /* 0x000000ff0700720c */ /* 0x000fe20003f05270 */
[----:B------:R-:W-:Y:S02]  /*0350*/  VIADD R15, R6, 0x1 ;  /* 0x00000001060f7836 */ /* 0x000fe40000000000 */
[----:B------:R0:W-:Y:S01]  /*0360*/  STG.E.U8 desc[UR6][R12.64], R16 ;  /* 0x000000100c007986 */ /* 0x0001e2000c101106 */
[----:B------:R-:W-:Y:S06]  /*0370*/  BAR.SYNC.DEFER_BLOCKING 0x0 ;  /* 0x0000000000007b1d */ /* 0x000fec0000010000 */
[----:B------:R-:W-:Y:S05]  /*0380*/  BRA.U !UP0, `(.L_x_3) ;  /* 0x0000000108907547 */ /* 0x000fea000b800000 */
[----:B------:R-:W-:Y:S01]  /*0390*/  IMAD.MOV.U32 R20, RZ, RZ, R6 ;  /* 0x000000ffff147224 */ /* 0x000fe200078e0006 */
[----:B------:R-:W1:Y:S01]  /*03a0*/  LDCU UR4, c[0x0][0x3a0] ;  /* 0x00007400ff0477ac */ /* 0x000e620008000800 */
[----:B------:R-:W-:-:S07]  /*03b0*/  IMAD.MOV.U32 R17, RZ, RZ, 0x1 ;  /* 0x00000001ff117424 */ /* 0x000fce00078e00ff */
.L_x_4:
[----:B0-----:R-:W-:Y:S01]  /*03c0*/  SHF.L.U32 R14, R17, 0x1, RZ ;  /* 0x00000001110e7819 */ /* 0x001fe200000006ff */
[----:B-1----:R-:W-:Y:S02]  /*03d0*/  IMAD R15, R15, UR4, RZ ;  /* 0x000000040f0f7c24 */ /* 0x002fe4000f8e02ff */
[----:B--2---:R-:W-:Y:S02]  /*03e0*/  HFMA2 R22, -RZ, RZ, 0, 7.152557373046875e-07 ;  /* 0x0000000cff167431 */ /* 0x004fe400000001ff */
[----:B------:R-:W-:Y:S02]  /*03f0*/  IMAD.MOV.U32 R19, RZ, RZ, 0xb ;  /* 0x0000000bff137424 */ /* 0x000fe400078e00ff */
[----:B------:R-:W-:Y:S01]  /*0400*/  VIADD R6, R14, 0xffffffff ;  /* 0xffffffff0e067836 */ /* 0x000fe20000000000 */
[----:B------:R-:W-:-:S04]  /*0410*/  IADD3 R10, P2, PT, R15, R2, RZ ;  /* 0x000000020f0a7210 */ /* 0x000fc80007f5e0ff */
[----:B------:R-:W-:Y:S01]  /*0420*/  LOP3.LUT P1, RZ, R6, R7, RZ, 0xc0, !PT ;  /* 0x0000000706ff7212 */ /* 0x000fe2000782c0ff */
[----:B------:R-:W-:Y:S01]  /*0430*/  VIADD R6, R20, 0x2 ;  /* 0x0000000214067836 */ /* 0x000fe20000000000 */
[----:B------:R-:W-:-:S05]  /*0440*/  LEA.HI.X.SX32 R11, R15, R3, 0x1, P2 ;  /* 0x000000030f0b7211 */ /* 0x000fca00010f0eff */
[----:B------:R0:W-:Y:S06]  /*0450*/  STG.E.U8 desc[UR6][R10.64], R19 ;  /* 0x000000130a007986 */ /* 0x0001ec000c101106 */
[----:B------:R-:W-:Y:S02]  /*0460*/  @!P1 IMAD R13, R6, UR4, RZ ;  /* 0x00000004060d9c24 */ /* 0x000fe4000f8e02ff */
[----:B------:R-:W-:-:S03]  /*0470*/  @!P1 IMAD.WIDE R16, R17, 0x4, R8 ;  /* 0x0000000411109825 */ /* 0x000fc600078e0208 */
[----:B------:R-:W-:-:S04]  /*0480*/  @!P1 IADD3 R12, P3, PT, R13, R2, RZ ;  /* 0x000000020d0c9210 */ /* 0x000fc80007f7e0ff */
[----:B------:R-:W-:-:S05]  /*0490*/  @!P1 LEA.HI.X.SX32 R13, R13, R3, 0x1, P3 ;  /* 0x000000030d0d9211 */ /* 0x000fca00018f0eff */
[----:B------:R2:W-:Y:S04]  /*04a0*/  @!P1 STG.E.U8 desc[UR6][R12.64], R22 ;  /* 0x000000160c009986 */ /* 0x0005e8000c101106 */
[----:B------:R1:W3:Y:S04]  /*04b0*/  @!P1 LDG.E R16, desc[UR6][R16.64] ;  /* 0x0000000610109981 */ /* 0x0002e8000c1e1900 */
[----:B------:R-:W3:Y:S01]  /*04c0*/  @!P1 LDG.E R21, desc[UR6][R8.64] ;  /* 0x0000000608159981 */ /* 0x000ee2000c1e1900 */
[----:B------:R-:W-:Y:S01]  /*04d0*/  @!P1 VIADD R15, R20, 0x3 ;  /* 0x00000003140f9836 */ /* 0x000fe20000000000 */
[----:B------:R-:W-:-:S03]  /*04e0*/  MOV R20, 0xd ;  /* 0x0000000d00147802 */ /* 0x000fc60000000f00 */
[----:B------:R-:W-:Y:S01]  /*04f0*/  @!P1 IMAD.MOV.U32 R6, RZ, RZ, R15 ;  /* 0x000000ffff069224 */ /* 0x000fe200078e000f */
[----:B0-----:R-:W-:Y:S01]  /*0500*/  PRMT R10, R20, 0x7610, R10 ;  /* 0x00007610140a7816 */ /* 0x001fe2000000000a */
[----:B-1----:R-:W-:Y:S02]  /*0510*/  IMAD.MOV.U32 R17, RZ, RZ, R14 ;  /* 0x000000ffff117224 */ /* 0x002fe400078e000e */
[----:B------:R-:W-:Y:S02]  /*0520*/  IMAD R15, R6, UR4, RZ ;  /* 0x00000004060f7c24 */ /* 0x000fe4000f8e02ff */
[----:B------:R-:W-:-:S03]  /*0530*/  IMAD.MOV.U32 R20, RZ, RZ, R6 ;  /* 0x000000ffff147224 */ /* 0x000fc600078e0006 */
[----:B------:R-:W-:-:S04]  /*0540*/  IADD3 R18, P2, PT, R15, R2, RZ ;  /* 0x000000020f127210 */ /* 0x000fc80007f5e0ff */
[----:B------:R-:W-:Y:S02]  /*0550*/  LEA.HI.X.SX32 R19, R15, R3, 0x1, P2 ;  /* 0x000000030f137211 */ /* 0x000fe400010f0eff */
[----:B------:R-:W-:Y:S01]  /*0560*/  IADD3 R15, PT, PT, R6, 0x1, RZ ;  /* 0x00000001060f7810 */ /* 0x000fe20007ffe0ff */
[----:B---3--:R-:W-:-:S05]  /*0570*/  @!P1 IMAD.IADD R21, R16, 0x1, R21 ;  /* 0x0000000110159824 */ /* 0x008fca00078e0215 */
[----:B------:R2:W-:Y:S01]  /*0580*/  @!P1 STG.E desc[UR6][R8.64], R21 ;  /* 0x0000001508009986 */ /* 0x0005e2000c101906 */
[----:B------:R-:W-:-:S03]  /*0590*/  ISETP.GE.U32.AND P1, PT, R14, UR5, PT ;  /* 0x000000050e007c0c */ /* 0x000fc6000bf26070 */
[----:B------:R2:W-:Y:S01]  /*05a0*/  STG.E.U8 desc[UR6][R18.64], R10 ;  /* 0x0000000a12007986 */ /* 0x0005e2000c101106 */
[----:B------:R-:W-:Y:S09]  /*05b0*/  BAR.SYNC.DEFER_BLOCKING 0x0 ;  /* 0x0000000000007b1d */ /* 0x000ff20000010000 */
[----:B------:R-:W-:Y:S05]  /*05c0*/  @!P1 BRA `(.L_x_4) ;  /* 0xfffffffc007c9947 */ /* 0x000fea000383ffff */
.L_x_3:
[----:B------:R-:W-:Y:S01]  /*05d0*/  VIADD R7, R6, 0x2 ;  /* 0x0000000206077836 */ /* 0x000fe20000000000 */
[----:B0-----:R-:W-:Y:S01]  /*05e0*/  MOV R11, 0x10 ;  /* 0x00000010000b7802 */ /* 0x001fe20000000f00 */
[----:B------:R-:W-:Y:S02]  /*05f0*/  IMAD R15, R15, UR4, RZ ;  /* 0x000000040f0f7c24 */ /* 0x000fe4000f8e02ff */
[----:B--2---:R-:W-:Y:S02]  /*0600*/  @!P0 IMAD R9, R7, UR4, RZ ;  /* 0x0000000407098c24 */ /* 0x004fe4000f8e02ff */
[----:B------:R-:W-:Y:S01]  /*0610*/  IMAD.MOV.U32 R14, RZ, RZ, 0x11 ;  /* 0x00000011ff0e7424 */ /* 0x000fe200078e00ff */
[-C--:B------:R-:W-:Y:S02]  /*0620*/  IADD3 R12, P2, PT, R15, R2.reuse, RZ ;  /* 0x000000020f0c7210 */ /* 0x080fe40007f5e0ff */
[----:B------:R-:W-:Y:S02]  /*0630*/  @!P0 IADD3 R8, P1, PT, R9, R2, RZ ;  /* 0x0000000209088210 */ /* 0x000fe40007f3e0ff */
[----:B------:R-:W-:-:S02]  /*0640*/  LEA.HI.X.SX32 R13, R15, R3, 0x1, P2 ;  /* 0x000000030f0d7211 */ /* 0x000fc400010f0eff */
        /* <DEDUP_REMOVED lines=16> */
.L_x_5:
        /* <DEDUP_REMOVED lines=11> */
.L_x_7:


//--------------------- .nv.shared.reserved.0     --------------------------
	.section	.nv.shared.reserved.0,"aw",@nobits
	.weak		__nv_reservedSMEM_offset_0_alias
	.size		__nv_reservedSMEM_offset_0_alias, 0, 64
	.other		__nv_reservedSMEM_offset_0_alias,@"STO_CUDA_RESERVED_SHARED STV_DEFAULT"
__nv_reservedSMEM_offset_0_alias:
	.zero		0
	.zero		64


//--------------------- .nv.constant0._Z20reduceNeighboredLessPiS_jPhi --------------------------
	.section	.nv.constant0._Z20reduceNeighboredLessPiS_jPhi,"a",@progbits
	.sectionflags	@""
	.align	4
.nv.constant0._Z20reduceNeighboredLessPiS_jPhi:
	.zero		932


//--------------------- .nv.constant0._Z16reduceNeighboredPiS_jPhi --------------------------
	.section	.nv.constant0._Z16reduceNeighboredPiS_jPhi,"a",@progbits
	.sectionflags	@""
	.align	4
.nv.constant0._Z16reduceNeighboredPiS_jPhi:
	.zero		932


//--------------------- SYMBOLS --------------------------

	.type		.nv.reservedSmem.offset0,@object
	.size		.nv.reservedSmem.offset0,0x4
